	.headerflags	@"EF_CUDA_TEXMODE_UNIFIED EF_CUDA_64BIT_ADDRESS EF_CUDA_SM86 EF_CUDA_VIRTUAL_SM(EF_CUDA_SM86)"
	.elftype	@"ET_EXEC"


//--------------------- .nv.info                  --------------------------
	.section	.nv.info,"",@"SHT_CUDA_INFO"
	.align	4


	//----- nvinfo : EIATTR_REGCOUNT
	.align		4
        /*0000*/ 	.byte	0x04, 0x2f
        /*0002*/ 	.short	(.L_1 - .L_0)
	.align		4
.L_0:
        /*0004*/ 	.word	index@(triton_)
        /*0008*/ 	.word	0x00000013


	//----- nvinfo : EIATTR_MIN_STACK_SIZE
	.align		4
.L_1:
        /*000c*/ 	.byte	0x04, 0x12
        /*000e*/ 	.short	(.L_3 - .L_2)
	.align		4
.L_2:
        /*0010*/ 	.word	index@(triton_)
        /*0014*/ 	.word	0x00000000


	//----- nvinfo : EIATTR_FRAME_SIZE
	.align		4
.L_3:
        /*0018*/ 	.byte	0x04, 0x11
        /*001a*/ 	.short	(.L_5 - .L_4)
	.align		4
.L_4:
        /*001c*/ 	.word	index@(triton_)
        /*0020*/ 	.word	0x00000000


	//----- nvinfo : EIATTR_MIN_STACK_SIZE
	.align		4
.L_5:
        /*0024*/ 	.byte	0x04, 0x12
        /*0026*/ 	.short	(.L_7 - .L_6)
	.align		4
.L_6:
        /*0028*/ 	.word	index@(triton_)
        /*002c*/ 	.word	0x00000000
.L_7:


//--------------------- .nv.info.triton_          --------------------------
	.section	.nv.info.triton_,"",@"SHT_CUDA_INFO"
	.sectionflags	@""
	.align	4


	//----- nvinfo : EIATTR_CUDA_API_VERSION
	.align		4
        /*0000*/ 	.byte	0x04, 0x37
        /*0002*/ 	.short	(.L_9 - .L_8)
.L_8:
        /*0004*/ 	.word	0x0000007c


	//----- nvinfo : EIATTR_SW2861232_WAR
	.align		4
.L_9:
        /*0008*/ 	.byte	0x01, 0x35
	.zero		2


	//----- nvinfo : EIATTR_PARAM_CBANK
	.align		4
        /*000c*/ 	.byte	0x04, 0x0a
        /*000e*/ 	.short	(.L_11 - .L_10)
	.align		4
.L_10:
        /*0010*/ 	.word	index@(.nv.constant0.triton_)
        /*0014*/ 	.short	0x0160
        /*0016*/ 	.short	0x0040


	//----- nvinfo : EIATTR_CBANK_PARAM_SIZE
	.align		4
.L_11:
        /*0018*/ 	.byte	0x03, 0x19
        /*001a*/ 	.short	0x0040


	//----- nvinfo : EIATTR_KPARAM_INFO
	.align		4
        /*001c*/ 	.byte	0x04, 0x17
        /*001e*/ 	.short	(.L_13 - .L_12)
.L_12:
        /*0020*/ 	.word	0x00000000
        /*0024*/ 	.short	0x0007
        /*0026*/ 	.short	0x0038
        /*0028*/ 	.byte	0x00, 0xf4, 0x21, 0x00


	//----- nvinfo : EIATTR_KPARAM_INFO
	.align		4
.L_13:
        /*002c*/ 	.byte	0x04, 0x17
        /*002e*/ 	.short	(.L_15 - .L_14)
.L_14:
        /*0030*/ 	.word	0x00000000
        /*0034*/ 	.short	0x0006
        /*0036*/ 	.short	0x0030
        /*0038*/ 	.byte	0x00, 0xf0, 0x11, 0x00


	//----- nvinfo : EIATTR_KPARAM_INFO
	.align		4
.L_15:
        /*003c*/ 	.byte	0x04, 0x17
        /*003e*/ 	.short	(.L_17 - .L_16)
.L_16:
        /*0040*/ 	.word	0x00000000
        /*0044*/ 	.short	0x0005
        /*0046*/ 	.short	0x0028
        /*0048*/ 	.byte	0x00, 0xf4, 0x21, 0x00


	//----- nvinfo : EIATTR_KPARAM_INFO
	.align		4
.L_17:
        /*004c*/ 	.byte	0x04, 0x17
        /*004e*/ 	.short	(.L_19 - .L_18)
.L_18:
        /*0050*/ 	.word	0x00000000
        /*0054*/ 	.short	0x0004
        /*0056*/ 	.short	0x0020
        /*0058*/ 	.byte	0x00, 0xf4, 0x21, 0x00


	//----- nvinfo : EIATTR_KPARAM_INFO
	.align		4
.L_19:
        /*005c*/ 	.byte	0x04, 0x17
        /*005e*/ 	.short	(.L_21 - .L_20)
.L_20:
        /*0060*/ 	.word	0x00000000
        /*0064*/ 	.short	0x0003
        /*0066*/ 	.short	0x0018
        /*0068*/ 	.byte	0x00, 0xf4, 0x21, 0x00


	//----- nvinfo : EIATTR_KPARAM_INFO
	.align		4
.L_21:
        /*006c*/ 	.byte	0x04, 0x17
        /*006e*/ 	.short	(.L_23 - .L_22)
.L_22:
        /*0070*/ 	.word	0x00000000
        /*0074*/ 	.short	0x0002
        /*0076*/ 	.short	0x0010
        /*0078*/ 	.byte	0x00, 0xf4, 0x21, 0x00


	//----- nvinfo : EIATTR_KPARAM_INFO
	.align		4
.L_23:
        /*007c*/ 	.byte	0x04, 0x17
        /*007e*/ 	.short	(.L_25 - .L_24)
.L_24:
        /*0080*/ 	.word	0x00000000
        /*0084*/ 	.short	0x0001
        /*0086*/ 	.short	0x0008
        /*0088*/ 	.byte	0x00, 0xf4, 0x21, 0x00


	//----- nvinfo : EIATTR_KPARAM_INFO
	.align		4
.L_25:
        /*008c*/ 	.byte	0x04, 0x17
        /*008e*/ 	.short	(.L_27 - .L_26)
.L_26:
        /*0090*/ 	.word	0x00000000
        /*0094*/ 	.short	0x0000
        /*0096*/ 	.short	0x0000
        /*0098*/ 	.byte	0x00, 0xf4, 0x21, 0x00


	//----- nvinfo : EIATTR_MAXREG_COUNT
	.align		4
.L_27:
        /*009c*/ 	.byte	0x03, 0x1b
        /*009e*/ 	.short	0x00ff


	//----- nvinfo : EIATTR_EXIT_INSTR_OFFSETS
	.align		4
        /*00a0*/ 	.byte	0x04, 0x1c
        /*00a2*/ 	.short	(.L_29 - .L_28)


	//   ....[0]....
.L_28:
        /*00a4*/ 	.word	0x000004f0


	//----- nvinfo : EIATTR_REQNTID
	.align		4
.L_29:
        /*00a8*/ 	.byte	0x04, 0x10
        /*00aa*/ 	.short	(.L_31 - .L_30)
.L_30:
        /*00ac*/ 	.word	0x00000100
        /*00b0*/ 	.word	0x00000001
        /*00b4*/ 	.word	0x00000001
.L_31:


//--------------------- .nv.callgraph             --------------------------
	.section	.nv.callgraph,"",@"SHT_CUDA_CALLGRAPH"
	.align	4
	.sectionentsize	8
	.align		4
        /*0000*/ 	.word	0x00000000
	.align		4
        /*0004*/ 	.word	0xffffffff
	.align		4
        /*0008*/ 	.word	0x00000000
	.align		4
        /*000c*/ 	.word	0xfffffffe
	.align		4
        /*0010*/ 	.word	0x00000000
	.align		4
        /*0014*/ 	.word	0xfffffffd
	.align		4
        /*0018*/ 	.word	0x00000000
	.align		4
        /*001c*/ 	.word	0xfffffffc


//--------------------- .nv.rel.action            --------------------------
	.section	.nv.rel.action,"",@"SHT_CUDA_RELOCINFO"
	.align	8
	.sectionentsize	8
        /*0000*/ 	.byte	0x73, 0x00, 0x00, 0x00, 0x00, 0x00, 0x00, 0x00, 0x00, 0x00, 0x00, 0x11, 0x25, 0x00, 0x05, 0x36


//--------------------- .nv.constant0.triton_     --------------------------
	.section	.nv.constant0.triton_,"a",@progbits
	.sectionflags	@""
	.align	4
.nv.constant0.triton_:
	.zero		416


//--------------------- .text.triton_             --------------------------
	.section	.text.triton_,"ax",@progbits
	.sectioninfo	@"SHI_REGISTERS=19"
	.align	128
        .global         triton_
        .type           triton_,@function
        .size           triton_,(.L_x_1 - triton_)
        .other          triton_,@"STO_CUDA_ENTRY STV_DEFAULT"
triton_:
.text.triton_:
[----:B------:R-:W-:Y:S02]  /*0000*/  IMAD.MOV.U32 R1, RZ, RZ, c[0x0][0x28] ;  /* 0x00000a00ff017624 */ /* 0x000fe400078e00ff */
[----:B------:R-:W0:Y:S01]  /*0010*/  S2R R0, SR_TID.X ;  /* 0x0000000000007919 */ /* 0x000e220000002100 */
[----:B------:R-:W-:Y:S01]  /*0020*/  MOV R9, 0x2 ;  /* 0x0000000200097802 */ /* 0x000fe20000000f00 */
[----:B------:R-:W-:Y:S02]  /*0030*/  ULDC.64 UR4, c[0x0][0x118] ;  /* 0x0000460000047ab9 */ /* 0x000fe40000000a00 */
[----:B------:R-:W1:Y:S01]  /*0040*/  S2R R3, SR_CTAID.X ;  /* 0x0000000000037919 */ /* 0x000e620000002500 */
[----:B0-----:R-:W-:-:S05]  /*0050*/  IMAD.SHL.U32 R0, R0, 0x4, RZ ;  /* 0x0000000400007824 */ /* 0x001fca00078e00ff */
[----:B------:R-:W-:-:S05]  /*0060*/  LOP3.LUT R0, R0, 0x3fc, RZ, 0xc0, !PT ;  /* 0x000003fc00007812 */ /* 0x000fca00078ec0ff */
[----:B-1----:R-:W-:-:S04]  /*0070*/  IMAD R0, R3, 0x400, R0 ;  /* 0x0000040003007824 */ /* 0x002fc800078e0200 */
[----:B------:R-:W-:-:S05]  /*0080*/  IMAD.HI R2, R0, 0x2aaaaaab, RZ ;  /* 0x2aaaaaab00027827 */ /* 0x000fca00078e02ff */
[----:B------:R-:W-:-:S04]  /*0090*/  SHF.R.U32.HI R3, RZ, 0x1f, R2 ;  /* 0x0000001fff037819 */ /* 0x000fc80000011602 */
[----:B------:R-:W-:-:S05]  /*00a0*/  LEA.HI.SX32 R7, R2, R3, 0x15 ;  /* 0x0000000302077211 */ /* 0x000fca00078faaff */
[----:B------:R-:W-:-:S06]  /*00b0*/  IMAD.WIDE R12, R7, R9, c[0x0][0x168] ;  /* 0x00005a00070c7625 */ /* 0x000fcc00078e0209 */
[----:B------:R-:W2:Y:S01]  /*00c0*/  LDG.E.EL.U16 R12, [R12.64] ;  /* 0x000000040c0c7981 */ /* 0x000ea2000c2e1500 */
[----:B------:R-:W-:-:S06]  /*00d0*/  IMAD.WIDE R14, R7, R9, c[0x0][0x170] ;  /* 0x00005c00070e7625 */ /* 0x000fcc00078e0209 */
[----:B------:R-:W3:Y:S01]  /*00e0*/  LDG.E.EL.U16 R14, [R14.64] ;  /* 0x000000040e0e7981 */ /* 0x000ee2000c2e1500 */
[----:B------:R-:W-:Y:S02]  /*00f0*/  IMAD.MOV.U32 R3, RZ, RZ, 0x4 ;  /* 0x00000004ff037424 */ /* 0x000fe400078e00ff */
[----:B------:R-:W-:Y:S02]  /*0100*/  IMAD R8, R7, -0x3000, R0 ;  /* 0xffffd00007087824 */ /* 0x000fe400078e0200 */
[----:B------:R-:W-:-:S04]  /*0110*/  IMAD.WIDE R4, R0, R3, c[0x0][0x160] ;  /* 0x0000580000047625 */ /* 0x000fc800078e0203 */
[CC--:B------:R-:W-:Y:S02]  /*0120*/  IMAD.WIDE R10, R8.reuse, R9.reuse, c[0x0][0x178] ;  /* 0x00005e00080a7625 */ /* 0x0c0fe400078e0209 */
[----:B------:R-:W4:Y:S02]  /*0130*/  LDG.E.128 R4, [R4.64] ;  /* 0x0000000404047981 */ /* 0x000f24000c1e1d00 */
[----:B------:R-:W-:Y:S02]  /*0140*/  IMAD.WIDE R8, R8, R9, c[0x0][0x180] ;  /* 0x0000600008087625 */ /* 0x000fe400078e0209 */
[----:B------:R-:W5:Y:S04]  /*0150*/  LDG.E.EL.64 R10, [R10.64] ;  /* 0x000000040a0a7981 */ /* 0x000f68000c2e1b00 */
[----:B------:R-:W5:Y:S01]  /*0160*/  LDG.E.EL.64 R8, [R8.64] ;  /* 0x0000000408087981 */ /* 0x000f62000c2e1b00 */
[----:B--2---:R-:W-:-:S05]  /*0170*/  IMAD.U32 R2, R12, 0x10000, RZ ;  /* 0x000100000c027824 */ /* 0x004fca00078e00ff */
[----:B------:R-:W-:Y:S02]  /*0180*/  FSETP.GE.AND P0, PT, R2, RZ, PT ;  /* 0x000000ff0200720b */ /* 0x000fe40003f06000 */
[----:B---3--:R-:W-:Y:S02]  /*0190*/  SHF.L.U32 R15, R14, 0x10, RZ ;  /* 0x000000100e0f7819 */ /* 0x008fe400000006ff */
[----:B------:R-:W-:Y:S02]  /*01a0*/  SEL R13, R12, RZ, !P0 ;  /* 0x000000ff0c0d7207 */ /* 0x000fe40004000000 */
[----:B------:R-:W-:Y:S02]  /*01b0*/  FSETP.GTU.AND P2, PT, R15, RZ, PT ;  /* 0x000000ff0f00720b */ /* 0x000fe40003f4c000 */
[----:B------:R-:W-:Y:S01]  /*01c0*/  FSETP.GE.AND P0, PT, R2, RZ, PT ;  /* 0x000000ff0200720b */ /* 0x000fe20003f06000 */
[----:B------:R-:W-:Y:S01]  /*01d0*/  IMAD.U32 R13, R13, 0x10000, RZ ;  /* 0x000100000d0d7824 */ /* 0x000fe200078e00ff */
[----:B------:R-:W-:-:S02]  /*01e0*/  SEL R2, R14, RZ, P2 ;  /* 0x000000ff0e027207 */ /* 0x000fc40001000000 */
[----:B------:R-:W-:Y:S01]  /*01f0*/  SEL R12, R12, RZ, !P0 ;  /* 0x000000ff0c0c7207 */ /* 0x000fe20004000000 */
[----:B------:R-:W-:Y:S01]  /*0200*/  FADD R13, RZ, -R13 ;  /* 0x8000000dff0d7221 */ /* 0x000fe20000000000 */
[----:B------:R-:W-:Y:S01]  /*0210*/  FSETP.GTU.AND P0, PT, R15, RZ, PT ;  /* 0x000000ff0f00720b */ /* 0x000fe20003f0c000 */
[----:B------:R-:W-:Y:S01]  /*0220*/  IMAD.U32 R2, R2, 0x10000, RZ ;  /* 0x0001000002027824 */ /* 0x000fe200078e00ff */
[----:B----4-:R-:W-:Y:S01]  /*0230*/  I2FP.F32.S32 R4, R4 ;  /* 0x0000000400047245 */ /* 0x010fe20000201400 */
[----:B------:R-:W-:Y:S01]  /*0240*/  IMAD.U32 R12, R12, 0x10000, RZ ;  /* 0x000100000c0c7824 */ /* 0x000fe200078e00ff */
[C---:B------:R-:W-:Y:S02]  /*0250*/  FSETP.NAN.AND P1, PT, R13.reuse, R13, PT ;  /* 0x0000000d0d00720b */ /* 0x040fe40003f28000 */
[----:B------:R-:W-:Y:S01]  /*0260*/  FSETP.GT.AND P2, PT, R13, R2, PT ;  /* 0x000000020d00720b */ /* 0x000fe20003f44000 */
[----:B------:R-:W-:Y:S01]  /*0270*/  FADD R12, RZ, -R12 ;  /* 0x8000000cff0c7221 */ /* 0x000fe20000000000 */
[----:B------:R-:W-:-:S02]  /*0280*/  SEL R14, R14, RZ, P0 ;  /* 0x000000ff0e0e7207 */ /* 0x000fc40000000000 */
[----:B------:R-:W-:-:S07]  /*0290*/  I2FP.F32.S32 R6, R6 ;  /* 0x0000000600067245 */ /* 0x000fce0000201400 */
[----:B------:R-:W-:Y:S02]  /*02a0*/  @!P1 FSEL R13, R13, R2, P2 ;  /* 0x000000020d0d9208 */ /* 0x000fe40001000000 */
[----:B------:R-:W-:Y:S02]  /*02b0*/  FSETP.NAN.AND P1, PT, R12, R12, PT ;  /* 0x0000000c0c00720b */ /* 0x000fe40003f28000 */
[----:B-----5:R-:W-:Y:S01]  /*02c0*/  PRMT R2, R10, 0x7632, R2 ;  /* 0x000076320a027816 */ /* 0x020fe20000000002 */
[----:B------:R-:W-:Y:S01]  /*02d0*/  FMUL R15, R13, 0.0078740157186985015869 ;  /* 0x3c0102040d0f7820 */ /* 0x000fe20000400000 */
[----:B------:R-:W-:Y:S01]  /*02e0*/  IMAD.U32 R13, R14, 0x10000, RZ ;  /* 0x000100000e0d7824 */ /* 0x000fe200078e00ff */
[----:B------:R-:W-:Y:S02]  /*02f0*/  SHF.L.U32 R10, R10, 0x10, RZ ;  /* 0x000000100a0a7819 */ /* 0x000fe400000006ff */
[----:B------:R-:W-:Y:S01]  /*0300*/  IMAD.U32 R2, R2, 0x10000, RZ ;  /* 0x0001000002027824 */ /* 0x000fe200078e00ff */
[----:B------:R-:W-:-:S02]  /*0310*/  FSETP.GT.AND P0, PT, R15, 9.9999997473787516356e-06, PT ;  /* 0x3727c5ac0f00780b */ /* 0x000fc40003f04000 */
[----:B------:R-:W-:-:S04]  /*0320*/  FSETP.GT.AND P2, PT, R12, R13, PT ;  /* 0x0000000d0c00720b */ /* 0x000fc80003f44000 */
[----:B------:R-:W-:Y:S02]  /*0330*/  @!P1 FSEL R12, R12, R13, P2 ;  /* 0x0000000d0c0c9208 */ /* 0x000fe40001000000 */
[C---:B------:R-:W-:Y:S02]  /*0340*/  FSETP.NAN.AND P1, PT, R15.reuse, R15, PT ;  /* 0x0000000f0f00720b */ /* 0x040fe40003f28000 */
[----:B------:R-:W-:Y:S01]  /*0350*/  I2FP.F32.S32 R13, R7 ;  /* 0x00000007000d7245 */ /* 0x000fe20000201400 */
[----:B------:R-:W-:Y:S01]  /*0360*/  FMUL R14, R12, 0.0078740157186985015869 ;  /* 0x3c0102040c0e7820 */ /* 0x000fe20000400000 */
[----:B------:R-:W-:Y:S02]  /*0370*/  I2FP.F32.S32 R12, R5 ;  /* 0x00000005000c7245 */ /* 0x000fe40000201400 */
[----:B------:R-:W-:Y:S02]  /*0380*/  @!P0 FSEL R15, R15, 9.9999997473787516356e-06, P1 ;  /* 0x3727c5ac0f0f8808 */ /* 0x000fe40000800000 */
[----:B------:R-:W-:-:S02]  /*0390*/  FSETP.GT.AND P0, PT, R14, 9.9999997473787516356e-06, PT ;  /* 0x3727c5ac0e00780b */ /* 0x000fc40003f04000 */
[----:B------:R-:W-:Y:S01]  /*03a0*/  FSETP.NAN.AND P1, PT, R14, R14, PT ;  /* 0x0000000e0e00720b */ /* 0x000fe20003f28000 */
[-C--:B------:R-:W-:Y:S01]  /*03b0*/  FMUL R16, R4, R15.reuse ;  /* 0x0000000f04107220 */ /* 0x080fe20000400000 */
[----:B------:R-:W-:Y:S01]  /*03c0*/  FMUL R15, R6, R15 ;  /* 0x0000000f060f7220 */ /* 0x000fe20000400000 */
[C---:B------:R-:W-:Y:S01]  /*03d0*/  PRMT R4, R11.reuse, 0x7632, R4 ;  /* 0x000076320b047816 */ /* 0x040fe20000000004 */
[----:B------:R-:W-:Y:S01]  /*03e0*/  IMAD.U32 R6, R11, 0x10000, RZ ;  /* 0x000100000b067824 */ /* 0x000fe200078e00ff */
[C---:B------:R-:W-:Y:S01]  /*03f0*/  PRMT R5, R8.reuse, 0x7632, R5 ;  /* 0x0000763208057816 */ /* 0x040fe20000000005 */
[----:B------:R-:W-:Y:S01]  /*0400*/  IMAD.U32 R11, R8, 0x10000, RZ ;  /* 0x00010000080b7824 */ /* 0x000fe200078e00ff */
[----:B------:R-:W-:Y:S01]  /*0410*/  PRMT R8, R9, 0x7632, R8 ;  /* 0x0000763209087816 */ /* 0x000fe20000000008 */
[----:B------:R-:W-:Y:S01]  /*0420*/  IMAD.U32 R7, R4, 0x10000, RZ ;  /* 0x0001000004077824 */ /* 0x000fe200078e00ff */
[----:B------:R-:W-:Y:S01]  /*0430*/  SHF.L.U32 R5, R5, 0x10, RZ ;  /* 0x0000001005057819 */ /* 0x000fe200000006ff */
[----:B------:R-:W-:Y:S01]  /*0440*/  FFMA R4, R10, R16, R11 ;  /* 0x000000100a047223 */ /* 0x000fe2000000000b */
[----:B------:R-:W-:Y:S01]  /*0450*/  @!P0 FSEL R14, R14, 9.9999997473787516356e-06, P1 ;  /* 0x3727c5ac0e0e8808 */ /* 0x000fe20000800000 */
[----:B------:R-:W-:Y:S01]  /*0460*/  IMAD.U32 R8, R8, 0x10000, RZ ;  /* 0x0001000008087824 */ /* 0x000fe200078e00ff */
[----:B------:R-:W-:-:S03]  /*0470*/  SHF.L.U32 R9, R9, 0x10, RZ ;  /* 0x0000001009097819 */ /* 0x000fc600000006ff */
[-C--:B------:R-:W-:Y:S01]  /*0480*/  FMUL R12, R12, R14.reuse ;  /* 0x0000000e0c0c7220 */ /* 0x080fe20000400000 */
[----:B------:R-:W-:Y:S01]  /*0490*/  FMUL R13, R13, R14 ;  /* 0x0000000e0d0d7220 */ /* 0x000fe20000400000 */
[----:B------:R-:W-:Y:S02]  /*04a0*/  FFMA R6, R6, R15, R9 ;  /* 0x0000000f06067223 */ /* 0x000fe40000000009 */
[----:B------:R-:W-:Y:S01]  /*04b0*/  FFMA R5, R2, R12, R5 ;  /* 0x0000000c02057223 */ /* 0x000fe20000000005 */
[----:B------:R-:W-:Y:S01]  /*04c0*/  FFMA R7, R7, R13, R8 ;  /* 0x0000000d07077223 */ /* 0x000fe20000000008 */
[----:B------:R-:W-:-:S05]  /*04d0*/  IMAD.WIDE R2, R0, R3, c[0x0][0x188] ;  /* 0x0000620000027625 */ /* 0x000fca00078e0203 */
[----:B------:R-:W-:Y:S01]  /*04e0*/  STG.E.128 [R2.64], R4 ;  /* 0x0000000402007986 */ /* 0x000fe2000c101d04 */
[----:B------:R-:W-:Y:S05]  /*04f0*/  EXIT ;  /* 0x000000000000794d */ /* 0x000fea0003800000 */
.L_x_0:
[----:B------:R-:W-:-:S00]  /*0500*/  BRA `(.L_x_0) ;  /* 0xfffffff000007947 */ /* 0x000fc0000383ffff */
[----:B------:R-:W-:-:S00]  /*0510*/  NOP ;  /* 0x0000000000007918 */ /* 0x000fc00000000000 */
        /* <DEDUP_REMOVED lines=14> */
.L_x_1:
